	.headerflags	@"EF_CUDA_TEXMODE_UNIFIED EF_CUDA_64BIT_ADDRESS EF_CUDA_SM86 EF_CUDA_VIRTUAL_SM(EF_CUDA_SM86)"
	.elftype	@"ET_EXEC"


//--------------------- .nv.info                  --------------------------
	.section	.nv.info,"",@"SHT_CUDA_INFO"
	.align	4


	//----- nvinfo : EIATTR_REGCOUNT
	.align		4
        /*0000*/ 	.byte	0x04, 0x2f
        /*0002*/ 	.short	(.L_1 - .L_0)
	.align		4
.L_0:
        /*0004*/ 	.word	index@(triton_bmm)
        /*0008*/ 	.word	0x00000054


	//----- nvinfo : EIATTR_MAX_STACK_SIZE
	.align		4
.L_1:
        /*000c*/ 	.byte	0x04, 0x23
        /*000e*/ 	.short	(.L_3 - .L_2)
	.align		4
.L_2:
        /*0010*/ 	.word	index@(triton_bmm)
        /*0014*/ 	.word	0x00000000


	//----- nvinfo : EIATTR_MIN_STACK_SIZE
	.align		4
.L_3:
        /*0018*/ 	.byte	0x04, 0x12
        /*001a*/ 	.short	(.L_5 - .L_4)
	.align		4
.L_4:
        /*001c*/ 	.word	index@(triton_bmm)
        /*0020*/ 	.word	0x00000000


	//----- nvinfo : EIATTR_FRAME_SIZE
	.align		4
.L_5:
        /*0024*/ 	.byte	0x04, 0x11
        /*0026*/ 	.short	(.L_7 - .L_6)
	.align		4
.L_6:
        /*0028*/ 	.word	index@(triton_bmm)
        /*002c*/ 	.word	0x00000000
.L_7:


//--------------------- .nv.info.triton_bmm       --------------------------
	.section	.nv.info.triton_bmm,"",@"SHT_CUDA_INFO"
	.align	4


	//----- nvinfo : EIATTR_CUDA_API_VERSION
	.align		4
        /*0000*/ 	.byte	0x04, 0x37
        /*0002*/ 	.short	(.L_9 - .L_8)
.L_8:
        /*0004*/ 	.word	0x0000007b


	//----- nvinfo : EIATTR_SW2861232_WAR
	.align		4
.L_9:
        /*0008*/ 	.byte	0x01, 0x35
	.zero		2


	//----- nvinfo : EIATTR_PARAM_CBANK
	.align		4
        /*000c*/ 	.byte	0x04, 0x0a
        /*000e*/ 	.short	(.L_11 - .L_10)
	.align		4
.L_10:
        /*0010*/ 	.word	index@(.nv.constant0.triton_bmm)
        /*0014*/ 	.short	0x0160
        /*0016*/ 	.short	0x0018


	//----- nvinfo : EIATTR_CBANK_PARAM_SIZE
	.align		4
.L_11:
        /*0018*/ 	.byte	0x03, 0x19
        /*001a*/ 	.short	0x0018


	//----- nvinfo : EIATTR_KPARAM_INFO
	.align		4
        /*001c*/ 	.byte	0x04, 0x17
        /*001e*/ 	.short	(.L_13 - .L_12)
.L_12:
        /*0020*/ 	.word	0x00000000
        /*0024*/ 	.short	0x0002
        /*0026*/ 	.short	0x0010
        /*0028*/ 	.byte	0x00, 0xf0, 0x21, 0x00


	//----- nvinfo : EIATTR_KPARAM_INFO
	.align		4
.L_13:
        /*002c*/ 	.byte	0x04, 0x17
        /*002e*/ 	.short	(.L_15 - .L_14)
.L_14:
        /*0030*/ 	.word	0x00000000
        /*0034*/ 	.short	0x0001
        /*0036*/ 	.short	0x0008
        /*0038*/ 	.byte	0x00, 0xf0, 0x21, 0x00


	//----- nvinfo : EIATTR_KPARAM_INFO
	.align		4
.L_15:
        /*003c*/ 	.byte	0x04, 0x17
        /*003e*/ 	.short	(.L_17 - .L_16)
.L_16:
        /*0040*/ 	.word	0x00000000
        /*0044*/ 	.short	0x0000
        /*0046*/ 	.short	0x0000
        /*0048*/ 	.byte	0x00, 0xf0, 0x21, 0x00


	//----- nvinfo : EIATTR_MAXREG_COUNT
	.align		4
.L_17:
        /*004c*/ 	.byte	0x03, 0x1b
        /*004e*/ 	.short	0x00ff


	//----- nvinfo : EIATTR_EXIT_INSTR_OFFSETS
	.align		4
        /*0050*/ 	.byte	0x04, 0x1c
        /*0052*/ 	.short	(.L_19 - .L_18)


	//   ....[0]....
.L_18:
        /*0054*/ 	.word	0x00001450


	//   ....[1]....
        /*0058*/ 	.word	0x00001480


	//----- nvinfo : EIATTR_MAX_THREADS
	.align		4
.L_19:
        /*005c*/ 	.byte	0x04, 0x05
        /*005e*/ 	.short	(.L_21 - .L_20)
.L_20:
        /*0060*/ 	.word	0x00000020
        /*0064*/ 	.word	0x00000001
        /*0068*/ 	.word	0x00000001
.L_21:


//--------------------- .nv.rel.action            --------------------------
	.section	.nv.rel.action,"",@"SHT_CUDA_RELOCINFO"
	.align	8
	.sectionentsize	8
        /*0000*/ 	.byte	0x73, 0x00, 0x00, 0x00, 0x00, 0x00, 0x00, 0x00, 0x00, 0x00, 0x00, 0x11, 0x25, 0x00, 0x05, 0x36


//--------------------- .nv.constant0.triton_bmm  --------------------------
	.section	.nv.constant0.triton_bmm,"a",@progbits
	.align	4
.nv.constant0.triton_bmm:
	.zero		376


//--------------------- .text.triton_bmm          --------------------------
	.section	.text.triton_bmm,"ax",@progbits
	.sectionflags	@"SHF_BARRIERS=1"
	.sectioninfo	@"SHI_REGISTERS=84"
	.align	128
        .global         triton_bmm
        .type           triton_bmm,@function
        .size           triton_bmm,(.L_x_2 - triton_bmm)
        .other          triton_bmm,@"STO_CUDA_ENTRY STV_DEFAULT"
triton_bmm:
.text.triton_bmm:
[----:B------:R-:W-:-:S02]  /*0000*/  MOV R1, c[0x0][0x28] ;  /* 0x00000a0000017a02 */ /* 0x000fc40000000f00 */
[----:B------:R-:W1:Y:S01]  /*0010*/  S2R R51, SR_CTAID.X ;  /* 0x0000000000337919 */ /* 0x000e620000002500 */
[----:B------:R-:W-:Y:S01]  /*0020*/  MOV R42, 0x4 ;  /* 0x00000004002a7802 */ /* 0x000fe20000000f00 */
[----:B------:R-:W-:Y:S01]  /*0030*/  ULDC.64 UR6, c[0x0][0x118] ;  /* 0x0000460000067ab9 */ /* 0x000fe20000000a00 */
[----:B------:R-:W-:Y:S01]  /*0040*/  MOV R70, RZ ;  /* 0x000000ff00467202 */ /* 0x000fe20000000f00 */
[----:B------:R-:W2:Y:S01]  /*0050*/  S2R R52, SR_TID.X ;  /* 0x0000000000347919 */ /* 0x000ea20000002100 */
[----:B------:R-:W-:Y:S01]  /*0060*/  CS2R R20, SRZ ;  /* 0x0000000000147805 */ /* 0x000fe2000001ff00 */
[----:B------:R-:W-:Y:S01]  /*0070*/  CS2R R14, SRZ ;  /* 0x00000000000e7805 */ /* 0x000fe2000001ff00 */
[----:B------:R-:W-:Y:S01]  /*0080*/  CS2R R18, SRZ ;  /* 0x0000000000127805 */ /* 0x000fe2000001ff00 */
[----:B------:R-:W3:Y:S01]  /*0090*/  S2R R45, SR_CTAID.Y ;  /* 0x00000000002d7919 */ /* 0x000ee20000002600 */
[----:B------:R-:W-:Y:S01]  /*00a0*/  UMOV UR4, 0x22 ;  /* 0x0000002200047882 */ /* 0x000fe20000000000 */
[----:B-1----:R-:W-:-:S04]  /*00b0*/  SHF.R.S32.HI R0, RZ, 0x1f, R51 ;  /* 0x0000001fff007819 */ /* 0x002fc80000011433 */
[-C--:B------:R-:W-:Y:S02]  /*00c0*/  LEA.HI R0, R0, R51.reuse, RZ, 0x3 ;  /* 0x0000003300007211 */ /* 0x080fe400078f18ff */
[----:B--2---:R-:W-:Y:S02]  /*00d0*/  SHF.L.U32 R44, R52, 0x2, RZ ;  /* 0x00000002342c7819 */ /* 0x004fe400000006ff */
[----:B------:R-:W-:Y:S02]  /*00e0*/  LOP3.LUT R50, R0, 0xfffffff8, RZ, 0xc0, !PT ;  /* 0xfffffff800327812 */ /* 0x000fe400078ec0ff */
[----:B------:R-:W-:Y:S02]  /*00f0*/  LOP3.LUT R44, R44, 0xc, RZ, 0xc0, !PT ;  /* 0x0000000c2c2c7812 */ /* 0x000fe400078ec0ff */
[C---:B------:R-:W-:Y:S02]  /*0100*/  IADD3 R0, -R50.reuse, 0x1, RZ ;  /* 0x0000000132007810 */ /* 0x040fe40007ffe1ff */
[----:B------:R-:W-:-:S02]  /*0110*/  IADD3 R5, -R50, R51, RZ ;  /* 0x0000003332057210 */ /* 0x000fc40007ffe1ff */
[----:B------:R-:W-:Y:S02]  /*0120*/  IMNMX R0, R0, 0x8, PT ;  /* 0x0000000800007817 */ /* 0x000fe40003800200 */
[----:B------:R-:W-:Y:S02]  /*0130*/  IABS R9, R5 ;  /* 0x0000000500097213 */ /* 0x000fe40000000000 */
[-C--:B------:R-:W-:Y:S02]  /*0140*/  IABS R49, R0.reuse ;  /* 0x0000000000317213 */ /* 0x080fe40000000000 */
[-C--:B------:R-:W-:Y:S02]  /*0150*/  LOP3.LUT R5, R5, R0.reuse, RZ, 0x3c, !PT ;  /* 0x0000000005057212 */ /* 0x080fe400078e3cff */
[----:B------:R-:W1:Y:S01]  /*0160*/  I2F.RP R4, R49 ;  /* 0x0000003100047306 */ /* 0x000e620000209400 */
[----:B------:R-:W-:Y:S02]  /*0170*/  LOP3.LUT R46, RZ, R0, RZ, 0x33, !PT ;  /* 0x00000000ff2e7212 */ /* 0x000fe400078e33ff */
[----:B------:R-:W-:-:S02]  /*0180*/  ISETP.GE.AND P2, PT, R5, RZ, PT ;  /* 0x000000ff0500720c */ /* 0x000fc40003f46270 */
[----:B------:R-:W-:Y:S02]  /*0190*/  SHF.R.U32.HI R41, RZ, 0x2, R52 ;  /* 0x00000002ff297819 */ /* 0x000fe40000011634 */
[----:B------:R-:W-:Y:S02]  /*01a0*/  SHF.L.U32 R40, R52, 0x1, RZ ;  /* 0x0000000134287819 */ /* 0x000fe400000006ff */
[----:B------:R-:W-:Y:S02]  /*01b0*/  SGXT.U32 R41, R41, 0x3 ;  /* 0x000000032929781a */ /* 0x000fe40000000000 */
[----:B------:R-:W-:Y:S02]  /*01c0*/  LOP3.LUT R40, R40, 0xe, RZ, 0xc0, !PT ;  /* 0x0000000e28287812 */ /* 0x000fe400078ec0ff */
[----:B------:R-:W-:Y:S02]  /*01d0*/  LOP3.LUT R71, R41, 0x8, RZ, 0xfc, !PT ;  /* 0x0000000829477812 */ /* 0x000fe400078efcff */
[----:B------:R-:W-:Y:S01]  /*01e0*/  SHF.L.U32 R53, R52, 0x4, RZ ;  /* 0x0000000434357819 */ /* 0x000fe200000006ff */
[----:B-1----:R-:W1:Y:S01]  /*01f0*/  MUFU.RCP R4, R4 ;  /* 0x0000000400047308 */ /* 0x002e620000001000 */
[----:B---3--:R-:W-:-:S02]  /*0200*/  IMAD R5, R45, 0x32, R40 ;  /* 0x000000322d057824 */ /* 0x008fc400078e0228 */
[----:B------:R-:W-:Y:S02]  /*0210*/  LOP3.LUT R53, R53, 0x380, RZ, 0xc0, !PT ;  /* 0x0000038035357812 */ /* 0x000fe400078ec0ff */
[----:B-1----:R-:W-:-:S04]  /*0220*/  IADD3 R2, R4, 0xffffffe, RZ ;  /* 0x0ffffffe04027810 */ /* 0x002fc80007ffe0ff */
[----:B------:R1:W2:Y:S02]  /*0230*/  F2I.FTZ.U32.TRUNC.NTZ R3, R2 ;  /* 0x0000000200037305 */ /* 0x0002a4000021f000 */
[----:B-1----:R-:W-:Y:S02]  /*0240*/  MOV R2, RZ ;  /* 0x000000ff00027202 */ /* 0x002fe40000000f00 */
[----:B--2---:R-:W-:-:S05]  /*0250*/  IADD3 R6, RZ, -R3, RZ ;  /* 0x80000003ff067210 */ /* 0x004fca0007ffe0ff */
[----:B------:R-:W-:Y:S01]  /*0260*/  IMAD R7, R6, R49, RZ ;  /* 0x0000003106077224 */ /* 0x000fe200078e02ff */
[----:B------:R-:W-:-:S03]  /*0270*/  IABS R6, R0 ;  /* 0x0000000000067213 */ /* 0x000fc60000000000 */
[----:B------:R-:W-:Y:S01]  /*0280*/  IMAD.HI.U32 R48, R3, R7, R2 ;  /* 0x0000000703307227 */ /* 0x000fe200078e0002 */
[----:B------:R-:W-:Y:S02]  /*0290*/  IADD3 R47, RZ, -R6, RZ ;  /* 0x80000006ff2f7210 */ /* 0x000fe40007ffe0ff */
[----:B------:R-:W-:Y:S02]  /*02a0*/  SHF.L.U32 R3, R41, 0x4, RZ ;  /* 0x0000000429037819 */ /* 0x000fe400000006ff */
[----:B------:R-:W-:Y:S01]  /*02b0*/  SHF.L.U32 R7, R71, 0x4, RZ ;  /* 0x0000000447077819 */ /* 0x000fe200000006ff */
[----:B------:R-:W-:Y:S01]  /*02c0*/  IMAD.HI.U32 R2, R48, R9, RZ ;  /* 0x0000000930027227 */ /* 0x000fe200078e00ff */
[-C--:B------:R-:W-:Y:S02]  /*02d0*/  LOP3.LUT R54, R3, R44.reuse, RZ, 0xfc, !PT ;  /* 0x0000002c03367212 */ /* 0x080fe400078efcff */
[----:B------:R-:W-:Y:S01]  /*02e0*/  LOP3.LUT R55, R7, R44, RZ, 0xfc, !PT ;  /* 0x0000002c07377212 */ /* 0x000fe200078efcff */
[----:B------:R-:W-:Y:S01]  /*02f0*/  IMAD R4, R2, R47, R9 ;  /* 0x0000002f02047224 */ /* 0x000fe200078e0209 */
[----:B------:R-:W-:-:S02]  /*0300*/  SHF.L.U32 R11, R54, 0x2, RZ ;  /* 0x00000002360b7819 */ /* 0x000fc400000006ff */
[----:B------:R-:W-:Y:S02]  /*0310*/  SHF.L.U32 R13, R55, 0x2, RZ ;  /* 0x00000002370d7819 */ /* 0x000fe400000006ff */
[----:B------:R-:W-:Y:S02]  /*0320*/  ISETP.GT.U32.AND P1, PT, R49, R4, PT ;  /* 0x000000043100720c */ /* 0x000fe40003f24070 */
[----:B------:R-:W-:Y:S02]  /*0330*/  LEA R54, R54, 0x400, 0x2 ;  /* 0x0000040036367811 */ /* 0x000fe400078e10ff */
[----:B------:R-:W-:-:S09]  /*0340*/  LEA R55, R55, 0x400, 0x2 ;  /* 0x0000040037377811 */ /* 0x000fd200078e10ff */
[-C--:B------:R-:W-:Y:S02]  /*0350*/  @!P1 IADD3 R4, R4, -R49.reuse, RZ ;  /* 0x8000003104049210 */ /* 0x080fe40007ffe0ff */
[----:B------:R-:W-:Y:S02]  /*0360*/  @!P1 IADD3 R2, R2, 0x1, RZ ;  /* 0x0000000102029810 */ /* 0x000fe40007ffe0ff */
[----:B------:R-:W-:Y:S02]  /*0370*/  ISETP.GE.U32.AND P0, PT, R4, R49, PT ;  /* 0x000000310400720c */ /* 0x000fe40003f06070 */
[----:B------:R-:W-:Y:S02]  /*0380*/  SHF.L.U32 R4, R52, 0x3, RZ ;  /* 0x0000000334047819 */ /* 0x000fe400000006ff */
[----:B------:R-:W-:-:S09]  /*0390*/  SHF.R.U32.HI R52, RZ, 0x2, R52 ;  /* 0x00000002ff347819 */ /* 0x000fd20000011634 */
[----:B------:R-:W-:Y:S02]  /*03a0*/  @P0 IADD3 R2, R2, 0x1, RZ ;  /* 0x0000000102020810 */ /* 0x000fe40007ffe0ff */
[----:B------:R-:W-:Y:S02]  /*03b0*/  ISETP.NE.AND P0, PT, R0, RZ, PT ;  /* 0x000000ff0000720c */ /* 0x000fe40003f05270 */
[----:B------:R-:W-:-:S04]  /*03c0*/  @!P2 IADD3 R2, -R2, RZ, RZ ;  /* 0x000000ff0202a210 */ /* 0x000fc80007ffe1ff */
[----:B------:R-:W-:-:S04]  /*03d0*/  SEL R43, R46, R2, !P0 ;  /* 0x000000022e2b7207 */ /* 0x000fc80004000000 */
[----:B------:R-:W-:Y:S02]  /*03e0*/  SHF.R.S32.HI R0, RZ, 0x1b, R43 ;  /* 0x0000001bff007819 */ /* 0x000fe4000001142b */
[----:B------:R-:W-:Y:S02]  /*03f0*/  LEA R43, R43, R44, 0x4 ;  /* 0x0000002c2b2b7211 */ /* 0x000fe400078e20ff */
[----:B------:R-:W-:-:S04]  /*0400*/  SGXT R0, R0, 0x1 ;  /* 0x000000010000781a */ /* 0x000fc80000000200 */
[----:B------:R-:W-:-:S04]  /*0410*/  LEA.HI R0, R0, R43, RZ, 0x4 ;  /* 0x0000002b00007211 */ /* 0x000fc800078f20ff */
[----:B------:R-:W-:-:S04]  /*0420*/  LOP3.LUT R0, R0, 0xfffffff0, RZ, 0xc0, !PT ;  /* 0xfffffff000007812 */ /* 0x000fc800078ec0ff */
[----:B------:R-:W-:-:S05]  /*0430*/  IADD3 R0, R43, -R0, RZ ;  /* 0x800000002b007210 */ /* 0x000fca0007ffe0ff */
[----:B------:R-:W-:Y:S01]  /*0440*/  IMAD R2, R45, 0x320, R0 ;  /* 0x000003202d027824 */ /* 0x000fe200078e0200 */
[----:B------:R-:W-:Y:S01]  /*0450*/  LOP3.LUT R0, R4, 0xf8, RZ, 0xc0, !PT ;  /* 0x000000f804007812 */ /* 0x000fe200078ec0ff */
[----:B------:R-:W-:-:S03]  /*0460*/  IMAD.WIDE R4, R5, R42, c[0x0][0x160] ;  /* 0x0000580005047625 */ /* 0x000fc600078e022a */
[-C--:B------:R-:W-:Y:S02]  /*0470*/  IADD3 R3, R3, R2.reuse, RZ ;  /* 0x0000000203037210 */ /* 0x080fe40007ffe0ff */
[----:B------:R-:W-:Y:S01]  /*0480*/  IADD3 R9, R7, R2, RZ ;  /* 0x0000000207097210 */ /* 0x000fe20007ffe0ff */
[----:B------:R1:W-:Y:S01]  /*0490*/  LDGSTS.E.64 [R0], [R4.64] ;  /* 0x0000000004007fae */ /* 0x0003e2000b921a46 */
[----:B------:R-:W-:Y:S01]  /*04a0*/  IADD3 R38, P3, R4, 0x40, RZ ;  /* 0x0000004004267810 */ /* 0x000fe20007f7e0ff */
[CC--:B------:R-:W-:Y:S01]  /*04b0*/  IMAD.WIDE R6, R3.reuse, R42.reuse, c[0x0][0x168] ;  /* 0x00005a0003067625 */ /* 0x0c0fe200078e022a */
[----:B------:R-:W-:Y:S01]  /*04c0*/  IADD3 R3, R3, 0x80, RZ ;  /* 0x0000008003037810 */ /* 0x000fe20007ffe0ff */
[----:B------:R1:W-:Y:S01]  /*04d0*/  LDGSTS.E.64 [R0+0x100], [R4.64] ;  /* 0x0010000004007fae */ /* 0x0003e2000b921a46 */
[----:B------:R-:W-:Y:S01]  /*04e0*/  IADD3.X R39, RZ, R5, RZ, P3, !PT ;  /* 0x00000005ff277210 */ /* 0x000fe20001ffe4ff */
[-C--:B------:R-:W-:Y:S01]  /*04f0*/  IMAD.WIDE R8, R9, R42.reuse, c[0x0][0x168] ;  /* 0x00005a0009087625 */ /* 0x080fe200078e022a */
[----:B------:R-:W-:Y:S01]  /*0500*/  IADD3 R36, P2, R6, 0x400, RZ ;  /* 0x0000040006247810 */ /* 0x000fe20007f5e0ff */
[----:B------:R1:W-:Y:S02]  /*0510*/  LDGSTS.E.64 [R0+0x200], [R4.64] ;  /* 0x0020000004007fae */ /* 0x0003e4000b921a46 */
[----:B------:R-:W-:Y:S01]  /*0520*/  IMAD.WIDE R2, R3, R42, c[0x0][0x168] ;  /* 0x00005a0003027625 */ /* 0x000fe200078e022a */
[----:B------:R-:W-:Y:S01]  /*0530*/  IADD3.X R37, RZ, R7, RZ, P2, !PT ;  /* 0x00000007ff257210 */ /* 0x000fe200017fe4ff */
[----:B------:R1:W-:Y:S03]  /*0540*/  LDGSTS.E.64 [R0+0x300], [R4.64] ;  /* 0x0030000004007fae */ /* 0x0003e6000b921a46 */
[----:B------:R-:W-:Y:S01]  /*0550*/  IADD3 R2, P1, R2, 0x400, RZ ;  /* 0x0000040002027810 */ /* 0x000fe20007f3e0ff */
[----:B------:R-:W0:Y:S03]  /*0560*/  LDGDEPBAR ;  /* 0x00000000000079af */ /* 0x000e260000000000 */
[----:B------:R-:W-:Y:S01]  /*0570*/  IADD3.X R3, RZ, R3, RZ, P1, !PT ;  /* 0x00000003ff037210 */ /* 0x000fe20000ffe4ff */
[----:B------:R2:W-:Y:S04]  /*0580*/  LDGSTS.E.BYPASS.128 [R11+0x400], [R6.64] ;  /* 0x00400000060b7fae */ /* 0x0005e8000b901c46 */
[----:B------:R1:W-:Y:S04]  /*0590*/  LDGSTS.E.BYPASS.128 [R13+0x400], [R8.64] ;  /* 0x00400000080d7fae */ /* 0x0003e8000b901c46 */
[----:B------:R-:W0:Y:S01]  /*05a0*/  LDGDEPBAR ;  /* 0x00000000000079af */ /* 0x000e220000000000 */
[----:B--2---:R-:W-:Y:S01]  /*05b0*/  CS2R R10, SRZ ;  /* 0x00000000000a7805 */ /* 0x004fe2000001ff00 */
[----:B------:R-:W-:-:S04]  /*05c0*/  DEPBAR.LE SB0, 0x0 ;  /* 0x000080000000791a */ /* 0x000fc80000000000 */
[----:B-1----:R-:W-:Y:S06]  /*05d0*/  BAR.SYNC 0x0 ;  /* 0x0000000000007b1d */ /* 0x002fec0000000000 */
.L_x_0:
[----:B------:R-:W-:Y:S01]  /*05e0*/  LDS.64 R22, [R40.X4+0x400] ;  /* 0x0004000028167984 */ /* 0x000fe20000004a00 */
[----:B------:R-:W-:Y:S02]  /*05f0*/  ISETP.GE.AND P2, PT, R40, UR4, PT ;  /* 0x0000000428007c0c */ /* 0x000fe4000bf46270 */
[----:B------:R-:W-:Y:S01]  /*0600*/  ISETP.GE.AND P3, PT, R41, UR4, PT ;  /* 0x0000000429007c0c */ /* 0x000fe2000bf66270 */
[----:B------:R-:W1:Y:S01]  /*0610*/  LDS.128 R4, [R53+0x40] ;  /* 0x0000400035047984 */ /* 0x000e620000000c00 */
[----:B------:R-:W-:Y:S01]  /*0620*/  ISETP.GE.AND P4, PT, R71, UR4, PT ;  /* 0x0000000447007c0c */ /* 0x000fe2000bf86270 */
[----:B------:R-:W-:Y:S01]  /*0630*/  UIADD3 UR4, UR4, -0x10, URZ ;  /* 0xfffffff004047890 */ /* 0x000fe2000fffe03f */
[----:B------:R-:W-:Y:S01]  /*0640*/  ISETP.GE.U32.AND P1, PT, R70, 0x22, PT ;  /* 0x000000224600780c */ /* 0x000fe20003f26070 */
[----:B------:R-:W2:Y:S01]  /*0650*/  LDS.128 R28, [R53+0x200] ;  /* 0x00020000351c7984 */ /* 0x000ea20000000c00 */
[----:B------:R-:W-:Y:S02]  /*0660*/  SEL R8, RZ, 0x8, P2 ;  /* 0x00000008ff087807 */ /* 0x000fe40001000000 */
[----:B------:R-:W-:Y:S01]  /*0670*/  SEL R9, RZ, 0x10, P3 ;  /* 0x00000010ff097807 */ /* 0x000fe20001800000 */
[----:B------:R-:W3:Y:S01]  /*0680*/  LDS.64 R64, [R40.X4+0x440] ;  /* 0x0004400028407984 */ /* 0x000ee20000004a00 */
[----:B------:R-:W-:-:S02]  /*0690*/  SEL R12, RZ, 0x10, P4 ;  /* 0x00000010ff0c7807 */ /* 0x000fc40002000000 */
[----:B------:R-:W-:Y:S01]  /*06a0*/  SEL R8, R8, RZ, !P1 ;  /* 0x000000ff08087207 */ /* 0x000fe20004800000 */
[----:B------:R-:W4:Y:S01]  /*06b0*/  LDS.128 R24, [R53+0x240] ;  /* 0x0002400035187984 */ /* 0x000f220000000c00 */
[----:B------:R-:W-:Y:S02]  /*06c0*/  SEL R9, R9, RZ, !P1 ;  /* 0x000000ff09097207 */ /* 0x000fe40004800000 */
[----:B------:R-:W-:Y:S01]  /*06d0*/  SEL R12, R12, RZ, !P1 ;  /* 0x000000ff0c0c7207 */ /* 0x000fe20004800000 */
[----:B------:R-:W4:Y:S01]  /*06e0*/  LDS.128 R32, [R53] ;  /* 0x0000000035207984 */ /* 0x000f220000000c00 */
[----:B------:R-:W-:Y:S02]  /*06f0*/  ISETP.NE.U32.AND P2, PT, R8, RZ, PT ;  /* 0x000000ff0800720c */ /* 0x000fe40003f45070 */
[----:B------:R-:W-:Y:S01]  /*0700*/  ISETP.NE.U32.AND P3, PT, R9, RZ, PT ;  /* 0x000000ff0900720c */ /* 0x000fe20003f65070 */
[----:B------:R-:W4:Y:S01]  /*0710*/  LDS.64 R62, [R40.X4+0x480] ;  /* 0x00048000283e7984 */ /* 0x000f220000004a00 */
[----:B------:R-:W-:-:S02]  /*0720*/  ISETP.NE.U32.AND P4, PT, R12, RZ, PT ;  /* 0x000000ff0c00720c */ /* 0x000fc40003f85070 */
[----:B------:R-:W-:Y:S01]  /*0730*/  IADD3 R70, R70, 0x10, RZ ;  /* 0x0000001046467810 */ /* 0x000fe20007ffe0ff */
[----:B------:R-:W4:Y:S04]  /*0740*/  LDS.64 R60, [R40.X4+0x4c0] ;  /* 0x0004c000283c7984 */ /* 0x000f280000004a00 */
[----:B------:R-:W-:Y:S01]  /*0750*/  LDS.64 R56, [R40.X4+0x500] ;  /* 0x0005000028387984 */ /* 0x000fe20000004a00 */
[CC--:B-1----:R-:W-:Y:S01]  /*0760*/  FFMA R16, R4.reuse, R23.reuse, R11 ;  /* 0x0000001704107223 */ /* 0x0c2fe2000000000b */
[-C--:B------:R-:W-:Y:S02]  /*0770*/  FFMA R58, R4, R22.reuse, R10 ;  /* 0x00000016043a7223 */ /* 0x080fe4000000000a */
[----:B------:R-:W1:Y:S01]  /*0780*/  LDS.128 R8, [R53+0x50] ;  /* 0x0000500035087984 */ /* 0x000e620000000c00 */
[C---:B--2---:R-:W-:Y:S01]  /*0790*/  FFMA R4, R28.reuse, R23, R15 ;  /* 0x000000171c047223 */ /* 0x044fe2000000000f */
[----:B------:R-:W-:-:S02]  /*07a0*/  FFMA R28, R28, R22, R14 ;  /* 0x000000161c1c7223 */ /* 0x000fc4000000000e */
[----:B------:R-:W2:Y:S01]  /*07b0*/  LDS.128 R12, [R53+0x210] ;  /* 0x00021000350c7984 */ /* 0x000ea20000000c00 */
[-C--:B---3--:R-:W-:Y:S01]  /*07c0*/  FFMA R67, R5, R64.reuse, R58 ;  /* 0x0000004005437223 */ /* 0x088fe2000000003a */
[C---:B------:R-:W-:Y:S01]  /*07d0*/  FFMA R73, R29.reuse, R64, R28 ;  /* 0x000000401d497223 */ /* 0x040fe2000000001c */
[----:B------:R-:W-:Y:S01]  /*07e0*/  FFMA R29, R29, R65, R4 ;  /* 0x000000411d1d7223 */ /* 0x000fe20000000004 */
[----:B------:R-:W3:Y:S01]  /*07f0*/  LDS.64 R58, [R40.X4+0x540] ;  /* 0x00054000283a7984 */ /* 0x000ee20000004a00 */
[C---:B----4-:R-:W-:Y:S01]  /*0800*/  FFMA R4, R24.reuse, R23, R19 ;  /* 0x0000001718047223 */ /* 0x050fe20000000013 */
[----:B------:R-:W-:Y:S01]  /*0810*/  FFMA R69, R5, R65, R16 ;  /* 0x0000004105457223 */ /* 0x000fe20000000010 */
[-C--:B------:R-:W-:Y:S02]  /*0820*/  FFMA R24, R24, R22.reuse, R18 ;  /* 0x0000001618187223 */ /* 0x080fe40000000012 */
[----:B------:R-:W4:Y:S01]  /*0830*/  LDS.128 R16, [R53+0x250] ;  /* 0x0002500035107984 */ /* 0x000f220000000c00 */
[C---:B------:R-:W-:Y:S01]  /*0840*/  FFMA R5, R32.reuse, R22, R20 ;  /* 0x0000001620057223 */ /* 0x040fe20000000014 */
[----:B------:R-:W-:Y:S01]  /*0850*/  FFMA R32, R32, R23, R21 ;  /* 0x0000001720207223 */ /* 0x000fe20000000015 */
[CC--:B------:R-:W-:Y:S01]  /*0860*/  FFMA R75, R25.reuse, R64.reuse, R24 ;  /* 0x00000040194b7223 */ /* 0x0c0fe20000000018 */
[----:B------:R-:W4:Y:S01]  /*0870*/  LDS.128 R20, [R53+0x10] ;  /* 0x0000100035147984 */ /* 0x000f220000000c00 */
[-C--:B------:R-:W-:Y:S01]  /*0880*/  FFMA R77, R25, R65.reuse, R4 ;  /* 0x00000041194d7223 */ /* 0x080fe20000000004 */
[C---:B------:R-:W-:Y:S01]  /*0890*/  FFMA R25, R33.reuse, R65, R32 ;  /* 0x0000004121197223 */ /* 0x040fe20000000020 */
[----:B------:R-:W-:Y:S01]  /*08a0*/  FFMA R5, R33, R64, R5 ;  /* 0x0000004021057223 */ /* 0x000fe20000000005 */
[-C--:B------:R-:W-:Y:S01]  /*08b0*/  FFMA R4, R30, R63.reuse, R29 ;  /* 0x0000003f1e047223 */ /* 0x080fe2000000001d */
[----:B------:R-:W4:Y:S01]  /*08c0*/  LDS.64 R64, [R40.X4+0x580] ;  /* 0x0005800028407984 */ /* 0x000f220000004a00 */
[-C--:B------:R-:W-:Y:S01]  /*08d0*/  FFMA R28, R6, R63.reuse, R69 ;  /* 0x0000003f061c7223 */ /* 0x080fe20000000045 */
[CC--:B------:R-:W-:Y:S01]  /*08e0*/  FFMA R32, R34.reuse, R63.reuse, R25 ;  /* 0x0000003f22207223 */ /* 0x0c0fe20000000019 */
[-C--:B------:R-:W-:Y:S01]  /*08f0*/  FFMA R5, R34, R62.reuse, R5 ;  /* 0x0000003e22057223 */ /* 0x080fe20000000005 */
[----:B------:R-:W-:Y:S01]  /*0900*/  FFMA R24, R26, R63, R77 ;  /* 0x0000003f1a187223 */ /* 0x000fe2000000004d */
[-C--:B------:R-:W-:Y:S01]  /*0910*/  FFMA R30, R30, R62.reuse, R73 ;  /* 0x0000003e1e1e7223 */ /* 0x080fe20000000049 */
[-C--:B------:R-:W-:Y:S01]  /*0920*/  FFMA R6, R6, R62.reuse, R67 ;  /* 0x0000003e06067223 */ /* 0x080fe20000000043 */
[----:B------:R-:W-:Y:S01]  /*0930*/  FFMA R26, R26, R62, R75 ;  /* 0x0000003e1a1a7223 */ /* 0x000fe2000000004b */
[CC--:B------:R-:W-:Y:S01]  /*0940*/  FFMA R73, R35.reuse, R61.reuse, R32 ;  /* 0x0000003d23497223 */ /* 0x0c0fe20000000020 */
[----:B------:R-:W4:Y:S01]  /*0950*/  LDS.64 R62, [R40.X4+0x5c0] ;  /* 0x0005c000283e7984 */ /* 0x000f220000004a00 */
[-C--:B------:R-:W-:Y:S01]  /*0960*/  FFMA R75, R35, R60.reuse, R5 ;  /* 0x0000003c234b7223 */ /* 0x080fe20000000005 */
[-C--:B------:R-:W-:Y:S01]  /*0970*/  FFMA R35, R31, R60.reuse, R30 ;  /* 0x0000003c1f237223 */ /* 0x080fe2000000001e */
[CC--:B------:R-:W-:Y:S01]  /*0980*/  FFMA R29, R7.reuse, R60.reuse, R6 ;  /* 0x0000003c071d7223 */ /* 0x0c0fe20000000006 */
[-C--:B------:R-:W-:Y:S01]  /*0990*/  FFMA R33, R7, R61.reuse, R28 ;  /* 0x0000003d07217223 */ /* 0x080fe2000000001c */
[-C--:B------:R-:W-:Y:S01]  /*09a0*/  FFMA R31, R31, R61.reuse, R4 ;  /* 0x0000003d1f1f7223 */ /* 0x080fe20000000004 */
[C---:B------:R-:W-:Y:S01]  /*09b0*/  FFMA R69, R27.reuse, R60, R26 ;  /* 0x0000003c1b457223 */ /* 0x040fe2000000001a */
[----:B------:R-:W-:Y:S01]  /*09c0*/  LDS.64 R66, [R40.X4+0x600] ;  /* 0x0006000028427984 */ /* 0x000fe20000004a00 */
[----:B------:R-:W-:Y:S01]  /*09d0*/  FFMA R77, R27, R61, R24 ;  /* 0x0000003d1b4d7223 */ /* 0x000fe20000000018 */
[CC--:B-1----:R-:W-:Y:S01]  /*09e0*/  FFMA R68, R8.reuse, R57.reuse, R33 ;  /* 0x0000003908447223 */ /* 0x0c2fe20000000021 */
[-C--:B------:R-:W-:Y:S01]  /*09f0*/  FFMA R72, R8, R56.reuse, R29 ;  /* 0x0000003808487223 */ /* 0x080fe2000000001d */
[----:B------:R-:W1:Y:S01]  /*0a00*/  LDS.128 R4, [R53+0x60] ;  /* 0x0000600035047984 */ /* 0x000e620000000c00 */
[C---:B--2---:R-:W-:Y:S01]  /*0a10*/  FFMA R8, R12.reuse, R57, R31 ;  /* 0x000000390c087223 */ /* 0x044fe2000000001f */
[----:B------:R-:W-:-:S02]  /*0a20*/  FFMA R12, R12, R56, R35 ;  /* 0x000000380c0c7223 */ /* 0x000fc40000000023 */
[----:B------:R-:W2:Y:S01]  /*0a30*/  LDS.128 R24, [R53+0x220] ;  /* 0x0002200035187984 */ /* 0x000ea20000000c00 */
[CC--:B---3--:R-:W-:Y:S01]  /*0a40*/  FFMA R79, R9.reuse, R58.reuse, R72 ;  /* 0x0000003a094f7223 */ /* 0x0c8fe20000000048 */
[-C--:B------:R-:W-:Y:S02]  /*0a50*/  FFMA R72, R9, R59.reuse, R68 ;  /* 0x0000003b09487223 */ /* 0x080fe40000000044 */
[----:B------:R-:W3:Y:S01]  /*0a60*/  LDS.64 R60, [R40.X4+0x640] ;  /* 0x00064000283c7984 */ /* 0x000ee20000004a00 */
[C---:B------:R-:W-:Y:S01]  /*0a70*/  FFMA R81, R13.reuse, R58, R12 ;  /* 0x0000003a0d517223 */ /* 0x040fe2000000000c */
[----:B------:R-:W-:Y:S01]  /*0a80*/  FFMA R13, R13, R59, R8 ;  /* 0x0000003b0d0d7223 */ /* 0x000fe20000000008 */
[C---:B----4-:R-:W-:Y:S01]  /*0a90*/  FFMA R9, R16.reuse, R56, R69 ;  /* 0x0000003810097223 */ /* 0x050fe20000000045 */
[----:B------:R-:W4:Y:S01]  /*0aa0*/  LDS.128 R28, [R53+0x260] ;  /* 0x00026000351c7984 */ /* 0x000f220000000c00 */
[-C--:B------:R-:W-:Y:S01]  /*0ab0*/  FFMA R8, R16, R57.reuse, R77 ;  /* 0x0000003910087223 */ /* 0x080fe2000000004d */
[----:B------:R-:W-:-:S02]  /*0ac0*/  FFMA R12, R20, R57, R73 ;  /* 0x00000039140c7223 */ /* 0x000fc40000000049 */
[----:B------:R-:W4:Y:S01]  /*0ad0*/  LDS.128 R32, [R53+0x20] ;  /* 0x0000200035207984 */ /* 0x000f220000000c00 */
[C---:B------:R-:W-:Y:S01]  /*0ae0*/  FFMA R57, R17.reuse, R59, R8 ;  /* 0x0000003b11397223 */ /* 0x040fe20000000008 */
[----:B------:R-:W-:Y:S01]  /*0af0*/  FFMA R75, R20, R56, R75 ;  /* 0x00000038144b7223 */ /* 0x000fe2000000004b */
[-C--:B------:R-:W-:Y:S01]  /*0b00*/  FFMA R9, R17, R58.reuse, R9 ;  /* 0x0000003a11097223 */ /* 0x080fe20000000009 */
[----:B------:R-:W4:Y:S01]  /*0b10*/  LDS.64 R68, [R40.X4+0x680] ;  /* 0x0006800028447984 */ /* 0x000f220000004a00 */
[-C--:B------:R-:W-:Y:S01]  /*0b20*/  FFMA R8, R18, R65.reuse, R57 ;  /* 0x0000004112087223 */ /* 0x080fe20000000039 */
[C---:B------:R-:W-:Y:S01]  /*0b30*/  FFMA R75, R21.reuse, R58, R75 ;  /* 0x0000003a154b7223 */ /* 0x040fe2000000004b */
[-C--:B------:R-:W-:Y:S01]  /*0b40*/  FFMA R16, R14, R65.reuse, R13 ;  /* 0x000000410e107223 */ /* 0x080fe2000000000d */
[----:B------:R-:W4:Y:S01]  /*0b50*/  LDS.64 R56, [R40.X4+0x6c0] ;  /* 0x0006c00028387984 */ /* 0x000f220000004a00 */
[-C--:B------:R-:W-:Y:S01]  /*0b60*/  FFMA R18, R18, R64.reuse, R9 ;  /* 0x0000004012127223 */ /* 0x080fe20000000009 */
[-C--:B------:R-:W-:Y:S01]  /*0b70*/  FFMA R14, R14, R64.reuse, R81 ;  /* 0x000000400e0e7223 */ /* 0x080fe20000000051 */
[-C--:B------:R-:W-:Y:S01]  /*0b80*/  FFMA R75, R22, R64.reuse, R75 ;  /* 0x00000040164b7223 */ /* 0x080fe2000000004b */
[C---:B------:R-:W-:Y:S01]  /*0b90*/  FFMA R64, R10.reuse, R64, R79 ;  /* 0x000000400a407223 */ /* 0x040fe2000000004f */
[----:B------:R-:W-:Y:S01]  /*0ba0*/  FFMA R72, R10, R65, R72 ;  /* 0x000000410a487223 */ /* 0x000fe20000000048 */
[----:B------:R-:W-:Y:S01]  /*0bb0*/  FFMA R12, R21, R59, R12 ;  /* 0x0000003b150c7223 */ /* 0x000fe2000000000c */
[-C--:B------:R-:W-:Y:S01]  /*0bc0*/  FFMA R16, R15, R63.reuse, R16 ;  /* 0x0000003f0f107223 */ /* 0x080fe20000000010 */
[CC--:B------:R-:W-:Y:S01]  /*0bd0*/  FFMA R13, R11.reuse, R62.reuse, R64 ;  /* 0x0000003e0b0d7223 */ /* 0x0c0fe20000000040 */
[-C--:B------:R-:W-:Y:S01]  /*0be0*/  FFMA R72, R11, R63.reuse, R72 ;  /* 0x0000003f0b487223 */ /* 0x080fe20000000048 */
[-C--:B------:R-:W-:Y:S01]  /*0bf0*/  FFMA R11, R15, R62.reuse, R14 ;  /* 0x0000003e0f0b7223 */ /* 0x080fe2000000000e */
[CC--:B------:R-:W-:Y:S01]  /*0c00*/  FFMA R15, R19.reuse, R62.reuse, R18 ;  /* 0x0000003e130f7223 */ /* 0x0c0fe20000000012 */
[----:B------:R-:W-:Y:S01]  /*0c10*/  FFMA R19, R19, R63, R8 ;  /* 0x0000003f13137223 */ /* 0x000fe20000000008 */
[----:B------:R-:W-:Y:S01]  /*0c20*/  FFMA R12, R22, R65, R12 ;  /* 0x00000041160c7223 */ /* 0x000fe2000000000c */
[C---:B------:R-:W-:Y:S01]  /*0c30*/  FFMA R75, R23.reuse, R62, R75 ;  /* 0x0000003e174b7223 */ /* 0x040fe2000000004b */
[CC--:B-1----:R-:W-:Y:S01]  /*0c40*/  FFMA R8, R4.reuse, R66.reuse, R13 ;  /* 0x0000004204087223 */ /* 0x0c2fe2000000000d */
[----:B------:R-:W-:Y:S01]  /*0c50*/  FFMA R72, R4, R67, R72 ;  /* 0x0000004304487223 */ /* 0x000fe20000000048 */
[----:B------:R-:W-:Y:S01]  /*0c60*/  FFMA R9, R23, R63, R12 ;  /* 0x0000003f17097223 */ /* 0x000fe2000000000c */
[C---:B--2---:R-:W-:Y:S01]  /*0c70*/  FFMA R4, R24.reuse, R66, R11 ;  /* 0x0000004218047223 */ /* 0x044fe2000000000b */
[----:B------:R-:W-:-:S03]  /*0c80*/  FFMA R16, R24, R67, R16 ;  /* 0x0000004318107223 */ /* 0x000fc60000000010 */
[-C--:B---3--:R-:W-:Y:S01]  /*0c90*/  FFMA R23, R25, R60.reuse, R4 ;  /* 0x0000003c19177223 */ /* 0x088fe20000000004 */
[C---:B------:R-:W-:Y:S01]  /*0ca0*/  FFMA R21, R5.reuse, R60, R8 ;  /* 0x0000003c05157223 */ /* 0x040fe20000000008 */
[-C--:B------:R-:W-:Y:S01]  /*0cb0*/  FFMA R17, R5, R61.reuse, R72 ;  /* 0x0000003d05117223 */ /* 0x080fe20000000048 */
[----:B------:R-:W-:Y:S01]  /*0cc0*/  FFMA R25, R25, R61, R16 ;  /* 0x0000003d19197223 */ /* 0x000fe20000000010 */
[CC--:B----4-:R-:W-:Y:S01]  /*0cd0*/  FFMA R4, R28.reuse, R67.reuse, R19 ;  /* 0x000000431c047223 */ /* 0x0d0fe20000000013 */
[----:B------:R-:W-:Y:S01]  /*0ce0*/  FFMA R15, R28, R66, R15 ;  /* 0x000000421c0f7223 */ /* 0x000fe2000000000f */
[C---:B------:R-:W-:Y:S02]  /*0cf0*/  FFMA R8, R32.reuse, R67, R9 ;  /* 0x0000004320087223 */ /* 0x040fe40000000009 */
[CC--:B------:R-:W-:Y:S01]  /*0d00*/  FFMA R5, R29.reuse, R61.reuse, R4 ;  /* 0x0000003d1d057223 */ /* 0x0c0fe20000000004 */
[----:B------:R-:W-:Y:S01]  /*0d10*/  FFMA R15, R29, R60, R15 ;  /* 0x0000003c1d0f7223 */ /* 0x000fe2000000000f */
[----:B------:R-:W-:Y:S01]  /*0d20*/  FFMA R75, R32, R66, R75 ;  /* 0x00000042204b7223 */ /* 0x000fe2000000004b */
[C---:B------:R-:W-:Y:S01]  /*0d30*/  FFMA R61, R33.reuse, R61, R8 ;  /* 0x0000003d213d7223 */ /* 0x040fe20000000008 */
[CC--:B------:R-:W-:Y:S01]  /*0d40*/  FFMA R28, R30.reuse, R69.reuse, R5 ;  /* 0x000000451e1c7223 */ /* 0x0c0fe20000000005 */
[----:B------:R-:W-:Y:S01]  /*0d50*/  FFMA R30, R30, R68, R15 ;  /* 0x000000441e1e7223 */ /* 0x000fe2000000000f */
[----:B------:R-:W-:Y:S01]  /*0d60*/  LDS.64 R4, [R40.X4+0x700] ;  /* 0x0007000028047984 */ /* 0x000fe20000004a00 */
[-C--:B------:R-:W-:Y:S01]  /*0d70*/  FFMA R32, R26, R69.reuse, R25 ;  /* 0x000000451a207223 */ /* 0x080fe20000000019 */
[----:B------:R-:W-:Y:S01]  /*0d80*/  FFMA R75, R33, R60, R75 ;  /* 0x0000003c214b7223 */ /* 0x000fe2000000004b */
[-C--:B------:R-:W-:Y:S01]  /*0d90*/  FFMA R58, R6, R69.reuse, R17 ;  /* 0x00000045063a7223 */ /* 0x080fe20000000011 */
[----:B------:R-:W1:Y:S01]  /*0da0*/  LDS.128 R8, [R53+0x70] ;  /* 0x0000700035087984 */ /* 0x000e620000000c00 */
[-C--:B------:R-:W-:Y:S01]  /*0db0*/  FFMA R26, R26, R68.reuse, R23 ;  /* 0x000000441a1a7223 */ /* 0x080fe20000000017 */
[-C--:B------:R-:W-:Y:S01]  /*0dc0*/  FFMA R6, R6, R68.reuse, R21 ;  /* 0x0000004406067223 */ /* 0x080fe20000000015 */
[C---:B------:R-:W-:Y:S01]  /*0dd0*/  FFMA R60, R34.reuse, R69, R61 ;  /* 0x00000045223c7223 */ /* 0x040fe2000000003d */
[----:B------:R-:W2:Y:S01]  /*0de0*/  LDS.128 R12, [R53+0x230] ;  /* 0x00023000350c7984 */ /* 0x000ea20000000c00 */
[----:B------:R-:W-:Y:S01]  /*0df0*/  FFMA R75, R34, R68, R75 ;  /* 0x00000044224b7223 */ /* 0x000fe2000000004b */
[-C--:B------:R-:W-:Y:S01]  /*0e00*/  FFMA R58, R7, R57.reuse, R58 ;  /* 0x00000039073a7223 */ /* 0x080fe2000000003a */
[CC--:B------:R-:W-:Y:S01]  /*0e10*/  FFMA R33, R35.reuse, R57.reuse, R60 ;  /* 0x0000003923217223 */ /* 0x0c0fe2000000003c */
[----:B------:R-:W3:Y:S01]  /*0e20*/  LDS.64 R24, [R40.X4+0x740] ;  /* 0x0007400028187984 */ /* 0x000ee20000004a00 */
[-C--:B------:R-:W-:Y:S01]  /*0e30*/  FFMA R75, R35, R56.reuse, R75 ;  /* 0x00000038234b7223 */ /* 0x080fe2000000004b */
[-C--:B------:R-:W-:Y:S01]  /*0e40*/  FFMA R35, R7, R56.reuse, R6 ;  /* 0x0000003807237223 */ /* 0x080fe20000000006 */
[CC--:B------:R-:W-:Y:S01]  /*0e50*/  FFMA R59, R27.reuse, R56.reuse, R26 ;  /* 0x000000381b3b7223 */ /* 0x0c0fe2000000001a */
[----:B------:R-:W4:Y:S01]  /*0e60*/  LDS.128 R16, [R53+0x270] ;  /* 0x0002700035107984 */ /* 0x000f220000000c00 */
[-C--:B------:R-:W-:Y:S01]  /*0e70*/  FFMA R32, R27, R57.reuse, R32 ;  /* 0x000000391b207223 */ /* 0x080fe20000000020 */
[C---:B------:R-:W-:Y:S01]  /*0e80*/  FFMA R61, R31.reuse, R56, R30 ;  /* 0x000000381f3d7223 */ /* 0x040fe2000000001e */
[----:B------:R-:W-:Y:S01]  /*0e90*/  FFMA R31, R31, R57, R28 ;  /* 0x000000391f1f7223 */ /* 0x000fe2000000001c */
[----:B------:R-:W4:Y:S01]  /*0ea0*/  LDS.128 R20, [R53+0x30] ;  /* 0x0000300035147984 */ /* 0x000f220000000c00 */
[----:B------:R-:W-:-:S02]  /*0eb0*/  MOV R28, R38 ;  /* 0x00000026001c7202 */ /* 0x000fc40000000f00 */
[----:B------:R-:W-:Y:S01]  /*0ec0*/  MOV R29, R39 ;  /* 0x00000027001d7202 */ /* 0x000fe20000000f00 */
[----:B------:R-:W4:Y:S01]  /*0ed0*/  LDS.64 R6, [R40.X4+0x780] ;  /* 0x0007800028067984 */ /* 0x000f220000004a00 */
[----:B------:R-:W-:-:S03]  /*0ee0*/  IADD3 R38, P5, R28, 0x40, RZ ;  /* 0x000000401c267810 */ /* 0x000fc60007fbe0ff */
[----:B------:R-:W4:Y:S01]  /*0ef0*/  LDS.64 R26, [R40.X4+0x7c0] ;  /* 0x0007c000281a7984 */ /* 0x000f220000004a00 */
[----:B------:R-:W-:-:S03]  /*0f00*/  IADD3.X R39, RZ, R29, RZ, P5, !PT ;  /* 0x0000001dff277210 */ /* 0x000fc60002ffe4ff */
[----:B------:R-:W-:Y:S06]  /*0f10*/  BAR.SYNC 0x0 ;  /* 0x0000000000007b1d */ /* 0x000fec0000000000 */
[----:B------:R-:W-:Y:S01]  /*0f20*/  @!PT LDS RZ, [RZ] ;  /* 0x00000000fffff984 */ /* 0x000fe20000000800 */
[----:B------:R-:W-:Y:S01]  /*0f30*/  @!PT LDS RZ, [RZ] ;  /* 0x00000000fffff984 */ /* 0x000fe20000000800 */
[----:B------:R-:W-:Y:S01]  /*0f40*/  @!PT LDS RZ, [RZ] ;  /* 0x00000000fffff984 */ /* 0x000fe20000000800 */
[----:B------:R3:W-:Y:S04]  /*0f50*/  LDGSTS.E.64 [R0], [R28.64], P2 ;  /* 0x000000001c007fae */ /* 0x0007e80009121a46 */
[----:B------:R4:W-:Y:S01]  /*0f60*/  LDGSTS.E.64 [R0+0x100], [R28.64], P2 ;  /* 0x001000001c007fae */ /* 0x0009e20009121a46 */
[C---:B-1----:R-:W-:Y:S01]  /*0f70*/  FFMA R30, R8.reuse, R4, R35 ;  /* 0x00000004081e7223 */ /* 0x042fe20000000023 */
[----:B------:R-:W-:-:S02]  /*0f80*/  FFMA R58, R8, R5, R58 ;  /* 0x00000005083a7223 */ /* 0x000fc4000000003a */
[----:B------:R1:W-:Y:S01]  /*0f90*/  LDGSTS.E.64 [R0+0x200], [R28.64], P2 ;  /* 0x002000001c007fae */ /* 0x0003e20009121a46 */
[C---:B--2---:R-:W-:Y:S01]  /*0fa0*/  FFMA R8, R12.reuse, R4, R59 ;  /* 0x000000040c087223 */ /* 0x044fe2000000003b */
[----:B------:R-:W-:Y:S02]  /*0fb0*/  FFMA R32, R12, R5, R32 ;  /* 0x000000050c207223 */ /* 0x000fe40000000020 */
[----:B------:R1:W-:Y:S01]  /*0fc0*/  LDGSTS.E.64 [R0+0x300], [R28.64], P2 ;  /* 0x003000001c007fae */ /* 0x0003e20009121a46 */
[----:B---3--:R-:W-:-:S03]  /*0fd0*/  FFMA R58, R9, R25, R58 ;  /* 0x00000019093a7223 */ /* 0x008fc6000000003a */
[----:B------:R-:W0:Y:S01]  /*0fe0*/  LDGDEPBAR ;  /* 0x00000000000079af */ /* 0x000e220000000000 */
[----:B----4-:R-:W-:-:S03]  /*0ff0*/  FFMA R61, R16, R4, R61 ;  /* 0x00000004103d7223 */ /* 0x010fc6000000003d */
[----:B------:R2:W-:Y:S01]  /*1000*/  LDGSTS.E.BYPASS.128 [R54], [R36.64], P3 ;  /* 0x0000000024367fae */ /* 0x0005e20009901c46 */
[C---:B------:R-:W-:Y:S01]  /*1010*/  FFMA R75, R20.reuse, R4, R75 ;  /* 0x00000004144b7223 */ /* 0x040fe2000000004b */
[-C--:B------:R-:W-:Y:S02]  /*1020*/  FFMA R12, R20, R5.reuse, R33 ;  /* 0x00000005140c7223 */ /* 0x080fe40000000021 */
[----:B------:R3:W-:Y:S01]  /*1030*/  LDGSTS.E.BYPASS.128 [R55], [R2.64], P4 ;  /* 0x0000000002377fae */ /* 0x0007e2000a101c46 */
[-C--:B-1----:R-:W-:Y:S01]  /*1040*/  FFMA R29, R9, R24.reuse, R30 ;  /* 0x00000018091d7223 */ /* 0x082fe2000000001e */
[CC--:B------:R-:W-:Y:S01]  /*1050*/  FFMA R9, R13.reuse, R24.reuse, R8 ;  /* 0x000000180d097223 */ /* 0x0c0fe20000000008 */
[----:B------:R-:W-:Y:S01]  /*1060*/  FFMA R8, R16, R5, R31 ;  /* 0x0000000510087223 */ /* 0x000fe2000000001f */
[----:B------:R-:W0:Y:S01]  /*1070*/  LDGDEPBAR ;  /* 0x00000000000079af */ /* 0x000e220000000000 */
[-C--:B------:R-:W-:Y:S01]  /*1080*/  FFMA R13, R13, R25.reuse, R32 ;  /* 0x000000190d0d7223 */ /* 0x080fe20000000020 */
[CC--:B------:R-:W-:Y:S01]  /*1090*/  FFMA R61, R17.reuse, R24.reuse, R61 ;  /* 0x00000018113d7223 */ /* 0x0c0fe2000000003d */
[-C--:B------:R-:W-:Y:S01]  /*10a0*/  FFMA R5, R17, R25.reuse, R8 ;  /* 0x0000001911057223 */ /* 0x080fe20000000008 */
[C---:B------:R-:W-:Y:S01]  /*10b0*/  FFMA R75, R21.reuse, R24, R75 ;  /* 0x00000018154b7223 */ /* 0x040fe2000000004b */
[----:B------:R-:W-:Y:S01]  /*10c0*/  FFMA R25, R21, R25, R12 ;  /* 0x0000001915197223 */ /* 0x000fe2000000000c */
[-C--:B------:R-:W-:Y:S01]  /*10d0*/  FFMA R8, R14, R7.reuse, R13 ;  /* 0x000000070e087223 */ /* 0x080fe2000000000d */
[CC--:B------:R-:W-:Y:S01]  /*10e0*/  FFMA R4, R18.reuse, R7.reuse, R5 ;  /* 0x0000000712047223 */ /* 0x0c0fe20000000005 */
[-C--:B------:R-:W-:Y:S01]  /*10f0*/  FFMA R18, R18, R6.reuse, R61 ;  /* 0x0000000612127223 */ /* 0x080fe2000000003d */
[-C--:B------:R-:W-:Y:S01]  /*1100*/  FFMA R14, R14, R6.reuse, R9 ;  /* 0x000000060e0e7223 */ /* 0x080fe20000000009 */
[-C--:B------:R-:W-:Y:S01]  /*1110*/  FFMA R75, R22, R6.reuse, R75 ;  /* 0x00000006164b7223 */ /* 0x080fe2000000004b */
[----:B------:R-:W-:Y:S01]  /*1120*/  FFMA R6, R10, R6, R29 ;  /* 0x000000060a067223 */ /* 0x000fe2000000001d */
[-C--:B------:R-:W-:Y:S01]  /*1130*/  FFMA R12, R22, R7.reuse, R25 ;  /* 0x00000007160c7223 */ /* 0x080fe20000000019 */
[----:B------:R-:W-:Y:S01]  /*1140*/  FFMA R58, R10, R7, R58 ;  /* 0x000000070a3a7223 */ /* 0x000fe2000000003a */
[----:B---3--:R-:W-:Y:S01]  /*1150*/  IADD3 R2, P2, R2, 0x400, RZ ;  /* 0x0000040002027810 */ /* 0x008fe20007f5e0ff */
[-C--:B------:R-:W-:Y:S01]  /*1160*/  FFMA R10, R11, R26.reuse, R6 ;  /* 0x0000001a0b0a7223 */ /* 0x080fe20000000006 */
[----:B--2---:R-:W-:Y:S01]  /*1170*/  IADD3 R36, P3, R36, 0x400, RZ ;  /* 0x0000040024247810 */ /* 0x004fe20007f7e0ff */
[-C--:B------:R-:W-:Y:S01]  /*1180*/  FFMA R14, R15, R26.reuse, R14 ;  /* 0x0000001a0f0e7223 */ /* 0x080fe2000000000e */
[-C--:B------:R-:W-:Y:S01]  /*1190*/  FFMA R18, R19, R26.reuse, R18 ;  /* 0x0000001a13127223 */ /* 0x080fe20000000012 */
[CC--:B------:R-:W-:Y:S01]  /*11a0*/  FFMA R21, R23.reuse, R27.reuse, R12 ;  /* 0x0000001b17157223 */ /* 0x0c0fe2000000000c */
[----:B------:R-:W-:Y:S01]  /*11b0*/  FFMA R20, R23, R26, R75 ;  /* 0x0000001a17147223 */ /* 0x000fe2000000004b */
[-C--:B------:R-:W-:Y:S01]  /*11c0*/  FFMA R11, R11, R27.reuse, R58 ;  /* 0x0000001b0b0b7223 */ /* 0x080fe2000000003a */
[-C--:B------:R-:W-:Y:S01]  /*11d0*/  FFMA R15, R15, R27.reuse, R8 ;  /* 0x0000001b0f0f7223 */ /* 0x080fe20000000008 */
[----:B------:R-:W-:Y:S01]  /*11e0*/  FFMA R19, R19, R27, R4 ;  /* 0x0000001b13137223 */ /* 0x000fe20000000004 */
[----:B------:R-:W-:-:S04]  /*11f0*/  DEPBAR.LE SB0, 0x0 ;  /* 0x000080000000791a */ /* 0x000fc80000000000 */
[----:B------:R-:W-:Y:S02]  /*1200*/  IADD3.X R3, RZ, R3, RZ, P2, !PT ;  /* 0x00000003ff037210 */ /* 0x000fe400017fe4ff */
[----:B------:R-:W-:Y:S01]  /*1210*/  IADD3.X R37, RZ, R37, RZ, P3, !PT ;  /* 0x00000025ff257210 */ /* 0x000fe20001ffe4ff */
[----:B------:R-:W-:Y:S06]  /*1220*/  BAR.SYNC 0x0 ;  /* 0x0000000000007b1d */ /* 0x000fec0000000000 */
[----:B------:R-:W-:Y:S05]  /*1230*/  @!P1 BRA `(.L_x_0) ;  /* 0xfffff3a000009947 */ /* 0x000fea000383ffff */
[----:B------:R-:W-:Y:S01]  /*1240*/  IABS R3, R51 ;  /* 0x0000003300037213 */ /* 0x000fe20000000000 */
[----:B------:R-:W-:Y:S01]  /*1250*/  IMAD R44, R41, 0x14, R44 ;  /* 0x00000014292c7824 */ /* 0x000fe200078e022c */
[----:B------:R-:W-:Y:S01]  /*1260*/  ISETP.GE.AND P2, PT, R51, RZ, PT ;  /* 0x000000ff3300720c */ /* 0x000fe20003f46270 */
[----:B------:R-:W-:-:S04]  /*1270*/  DEPBAR.LE SB0, 0x0 ;  /* 0x000080000000791a */ /* 0x000fc80000000000 */
[----:B------:R-:W-:-:S04]  /*1280*/  IMAD.HI.U32 R48, R48, R3, RZ ;  /* 0x0000000330307227 */ /* 0x000fc800078e00ff */
[----:B------:R-:W-:Y:S01]  /*1290*/  IMAD R48, R48, R47, R3 ;  /* 0x0000002f30307224 */ /* 0x000fe200078e0203 */
[----:B------:R-:W-:Y:S01]  /*12a0*/  LOP3.LUT R3, R52, 0x6, RZ, 0xc0, !PT ;  /* 0x0000000634037812 */ /* 0x000fe200078ec0ff */
[----:B------:R-:W-:Y:S06]  /*12b0*/  BAR.SYNC 0x0 ;  /* 0x0000000000007b1d */ /* 0x000fec0000000000 */
[----:B------:R-:W-:Y:S01]  /*12c0*/  ISETP.GT.U32.AND P1, PT, R49, R48, PT ;  /* 0x000000303100720c */ /* 0x000fe20003f24070 */
[----:B------:R-:W-:-:S05]  /*12d0*/  IMAD R40, R3, 0x14, R40 ;  /* 0x0000001403287824 */ /* 0x000fca00078e0228 */
[----:B------:R-:W-:Y:S04]  /*12e0*/  STS.64 [R40.X4], R20 ;  /* 0x0000001428007388 */ /* 0x000fe80000004a00 */
[----:B------:R-:W-:Y:S03]  /*12f0*/  STS.64 [R40.X4+0x50], R10 ;  /* 0x0000500a28007388 */ /* 0x000fe60000004a00 */
[-C--:B------:R-:W-:Y:S01]  /*1300*/  @!P1 IADD3 R48, R48, -R49.reuse, RZ ;  /* 0x8000003130309210 */ /* 0x080fe20007ffe0ff */
[----:B------:R-:W-:Y:S06]  /*1310*/  BAR.SYNC 0x0 ;  /* 0x0000000000007b1d */ /* 0x000fec0000000000 */
[----:B------:R-:W-:Y:S01]  /*1320*/  ISETP.GT.U32.AND P1, PT, R49, R48, PT ;  /* 0x000000303100720c */ /* 0x000fe20003f24070 */
[----:B------:R-:W1:Y:S04]  /*1330*/  LDS.128 R4, [R44.X4] ;  /* 0x000000002c047984 */ /* 0x000e680000004c00 */
[----:B------:R-:W-:Y:S06]  /*1340*/  BAR.SYNC 0x0 ;  /* 0x0000000000007b1d */ /* 0x000fec0000000000 */
[----:B------:R-:W-:Y:S02]  /*1350*/  STS.64 [R40.X4], R14 ;  /* 0x0000000e28007388 */ /* 0x000fe40000004a00 */
[----:B------:R-:W-:-:S02]  /*1360*/  @!P1 IADD3 R48, R48, -R49, RZ ;  /* 0x8000003130309210 */ /* 0x000fc40007ffe0ff */
[----:B------:R-:W-:Y:S02]  /*1370*/  STS.64 [R40.X4+0x50], R18 ;  /* 0x0000501228007388 */ /* 0x000fe40000004a00 */
[----:B------:R-:W-:-:S04]  /*1380*/  @!P2 IADD3 R48, -R48, RZ, RZ ;  /* 0x000000ff3030a210 */ /* 0x000fc80007ffe1ff */
[----:B------:R-:W-:Y:S01]  /*1390*/  SEL R3, R46, R48, !P0 ;  /* 0x000000302e037207 */ /* 0x000fe20004000000 */
[----:B------:R-:W-:Y:S06]  /*13a0*/  BAR.SYNC 0x0 ;  /* 0x0000000000007b1d */ /* 0x000fec0000000000 */
[----:B------:R-:W-:Y:S02]  /*13b0*/  IADD3 R3, R50, R3, RZ ;  /* 0x0000000332037210 */ /* 0x000fe40007ffe0ff */
[----:B------:R-:W-:Y:S02]  /*13c0*/  ISETP.GE.AND P0, PT, R43, 0x10, PT ;  /* 0x000000102b00780c */ /* 0x000fe40003f06270 */
[----:B------:R-:W-:-:S02]  /*13d0*/  SHF.L.U32 R0, R3, 0x4, RZ ;  /* 0x0000000403007819 */ /* 0x000fc400000006ff */
[----:B------:R-:W-:Y:S02]  /*13e0*/  LEA R43, R45, R43, 0x4 ;  /* 0x0000002b2d2b7211 */ /* 0x000fe400078e20ff */
[C---:B------:R-:W-:Y:S02]  /*13f0*/  LOP3.LUT R2, R0.reuse, R41, RZ, 0xfc, !PT ;  /* 0x0000002900027212 */ /* 0x040fe400078efcff */
[----:B------:R-:W-:Y:S01]  /*1400*/  LOP3.LUT R0, R0, 0x8, R41, 0xfe, !PT ;  /* 0x0000000800007812 */ /* 0x000fe200078efe29 */
[----:B------:R-:W-:Y:S01]  /*1410*/  IMAD.WIDE R42, R43, R42, c[0x0][0x170] ;  /* 0x00005c002b2a7625 */ /* 0x000fe200078e022a */
[----:B------:R-:W-:Y:S02]  /*1420*/  ISETP.LT.AND P1, PT, R2, 0x1, !P0 ;  /* 0x000000010200780c */ /* 0x000fe40004721270 */
[----:B------:R-:W-:-:S11]  /*1430*/  ISETP.LT.AND P0, PT, R0, 0x1, !P0 ;  /* 0x000000010000780c */ /* 0x000fd60004701270 */
[----:B-1----:R1:W-:Y:S02]  /*1440*/  @P1 STG.E.128 [R42.64], R4 ;  /* 0x000000042a001986 */ /* 0x0023e4000c101d06 */
[----:B------:R-:W-:Y:S05]  /*1450*/  @!P0 EXIT ;  /* 0x000000000000894d */ /* 0x000fea0003800000 */
[----:B------:R-:W2:Y:S04]  /*1460*/  LDS.128 R44, [R44.X4] ;  /* 0x000000002c2c7984 */ /* 0x000ea80000004c00 */
[----:B--2---:R-:W-:Y:S01]  /*1470*/  STG.E.128 [R42.64], R44 ;  /* 0x0000002c2a007986 */ /* 0x004fe2000c101d06 */
[----:B------:R-:W-:Y:S05]  /*1480*/  EXIT ;  /* 0x000000000000794d */ /* 0x000fea0003800000 */
.L_x_1:
[----:B------:R-:W-:-:S00]  /*1490*/  BRA `(.L_x_1) ;  /* 0xfffffff000007947 */ /* 0x000fc0000383ffff */
[----:B------:R-:W-:-:S00]  /*14a0*/  NOP ;  /* 0x0000000000007918 */ /* 0x000fc00000000000 */
        /* <DEDUP_REMOVED lines=13> */
.L_x_2:


//--------------------- .nv.shared.triton_bmm     --------------------------
	.section	.nv.shared.triton_bmm,"aw",@nobits
	.align	16
